//
// Generated by NVIDIA NVVM Compiler
//
// Compiler Build ID: CL-36424714
// Cuda compilation tools, release 13.0, V13.0.88
// Based on NVVM 20.0.0
//

.version 9.0
.target sm_100
.address_size 64

	// .globl	_Z3addPiS_S_

.visible .entry _Z3addPiS_S_(
	.param .u64 .ptr .align 1 _Z3addPiS_S__param_0,
	.param .u64 .ptr .align 1 _Z3addPiS_S__param_1,
	.param .u64 .ptr .align 1 _Z3addPiS_S__param_2
)
{
	.reg .b32 	%r<4>;
	.reg .b64 	%rd<7>;

	ld.param.u64 	%rd1, [_Z3addPiS_S__param_0];
	ld.param.u64 	%rd2, [_Z3addPiS_S__param_1];
	ld.param.u64 	%rd3, [_Z3addPiS_S__param_2];
	cvta.to.global.u64 	%rd4, %rd3;
	cvta.to.global.u64 	%rd5, %rd2;
	cvta.to.global.u64 	%rd6, %rd1;
	ld.global.u32 	%r1, [%rd6];
	ld.global.u32 	%r2, [%rd5];
	add.s32 	%r3, %r2, %r1;
	st.global.u32 	[%rd4], %r3;
	ret;

}
	// .globl	_Z8multiplyPiS_S_
.visible .entry _Z8multiplyPiS_S_(
	.param .u64 .ptr .align 1 _Z8multiplyPiS_S__param_0,
	.param .u64 .ptr .align 1 _Z8multiplyPiS_S__param_1,
	.param .u64 .ptr .align 1 _Z8multiplyPiS_S__param_2
)
{
	.reg .b32 	%r<4>;
	.reg .b64 	%rd<7>;

	ld.param.u64 	%rd1, [_Z8multiplyPiS_S__param_0];
	ld.param.u64 	%rd2, [_Z8multiplyPiS_S__param_1];
	ld.param.u64 	%rd3, [_Z8multiplyPiS_S__param_2];
	cvta.to.global.u64 	%rd4, %rd3;
	cvta.to.global.u64 	%rd5, %rd2;
	cvta.to.global.u64 	%rd6, %rd1;
	ld.global.u32 	%r1, [%rd6];
	ld.global.u32 	%r2, [%rd5];
	mul.lo.s32 	%r3, %r2, %r1;
	st.global.u32 	[%rd4], %r3;
	ret;

}
	// .globl	_Z8subtractPiS_S_
.visible .entry _Z8subtractPiS_S_(
	.param .u64 .ptr .align 1 _Z8subtractPiS_S__param_0,
	.param .u64 .ptr .align 1 _Z8subtractPiS_S__param_1,
	.param .u64 .ptr .align 1 _Z8subtractPiS_S__param_2
)
{
	.reg .b32 	%r<4>;
	.reg .b64 	%rd<7>;

	ld.param.u64 	%rd1, [_Z8subtractPiS_S__param_0];
	ld.param.u64 	%rd2, [_Z8subtractPiS_S__param_1];
	ld.param.u64 	%rd3, [_Z8subtractPiS_S__param_2];
	cvta.to.global.u64 	%rd4, %rd3;
	cvta.to.global.u64 	%rd5, %rd2;
	cvta.to.global.u64 	%rd6, %rd1;
	ld.global.u32 	%r1, [%rd6];
	ld.global.u32 	%r2, [%rd5];
	sub.s32 	%r3, %r1, %r2;
	st.global.u32 	[%rd4], %r3;
	ret;

}
	// .globl	_Z6dividePiS_S_
.visible .entry _Z6dividePiS_S_(
	.param .u64 .ptr .align 1 _Z6dividePiS_S__param_0,
	.param .u64 .ptr .align 1 _Z6dividePiS_S__param_1,
	.param .u64 .ptr .align 1 _Z6dividePiS_S__param_2
)
{
	.reg .b32 	%r<4>;
	.reg .b64 	%rd<7>;

	ld.param.u64 	%rd1, [_Z6dividePiS_S__param_0];
	ld.param.u64 	%rd2, [_Z6dividePiS_S__param_1];
	ld.param.u64 	%rd3, [_Z6dividePiS_S__param_2];
	cvta.to.global.u64 	%rd4, %rd3;
	cvta.to.global.u64 	%rd5, %rd2;
	cvta.to.global.u64 	%rd6, %rd1;
	ld.global.u32 	%r1, [%rd6];
	ld.global.u32 	%r2, [%rd5];
	div.s32 	%r3, %r1, %r2;
	st.global.u32 	[%rd4], %r3;
	ret;

}


// ===== COMPILED SASS (sm_100) =====

	.target	sm_100

	.elftype	@"ET_EXEC"


//--------------------- .note.nv.tkinfo           --------------------------
	.section	.note.nv.tkinfo,"",@"SHT_NOTE"
	.sectionflags	@"SHF_NOTE_NV_TKINFO"
	.tkinfo
        /*0018*/ 	.word	0x00000002
        /*0030*/ 	.string	""
        /*0030*/ 	.string	"ptxas"
        /*0030*/ 	.string	"Cuda compilation tools, release 13.0, V13.0.88"
        /*0030*/ 	.string	"Build cuda_13.0.r13.0/compiler.36424714_0"
        /*0030*/ 	.string	"-arch sm_100 -m 64 "



//--------------------- .note.nv.cuinfo           --------------------------
	.section	.note.nv.cuinfo,"",@"SHT_NOTE"
	.sectionflags	@"SHF_NOTE_NV_CUINFO"
        /*0018*/ 	.short	0x0002
        /*001a*/ 	.short	0x0064
        /*001c*/ 	.short	0x0082
	.zero		2


//--------------------- .nv.info                  --------------------------
	.section	.nv.info,"",@"SHT_CUDA_INFO"
	.align	4


	//----- nvinfo : EIATTR_REGCOUNT
	.align		4
        /*0000*/ 	.byte	0x04, 0x2f
        /*0002*/ 	.short	(.L_1 - .L_0)
	.align		4
.L_0:
        /*0004*/ 	.word	index@(_Z3addPiS_S_)
        /*0008*/ 	.word	0x0000000c


	//----- nvinfo : EIATTR_FRAME_SIZE
	.align		4
.L_1:
        /*000c*/ 	.byte	0x04, 0x11
        /*000e*/ 	.short	(.L_3 - .L_2)
	.align		4
.L_2:
        /*0010*/ 	.word	index@(_Z3addPiS_S_)
        /*0014*/ 	.word	0x00000000


	//----- nvinfo : EIATTR_REGCOUNT
	.align		4
.L_3:
        /*0018*/ 	.byte	0x04, 0x2f
        /*001a*/ 	.short	(.L_5 - .L_4)
	.align		4
.L_4:
        /*001c*/ 	.word	index@(_Z8multiplyPiS_S_)
        /*0020*/ 	.word	0x0000000c


	//----- nvinfo : EIATTR_FRAME_SIZE
	.align		4
.L_5:
        /*0024*/ 	.byte	0x04, 0x11
        /*0026*/ 	.short	(.L_7 - .L_6)
	.align		4
.L_6:
        /*0028*/ 	.word	index@(_Z8multiplyPiS_S_)
        /*002c*/ 	.word	0x00000000


	//----- nvinfo : EIATTR_REGCOUNT
	.align		4
.L_7:
        /*0030*/ 	.byte	0x04, 0x2f
        /*0032*/ 	.short	(.L_9 - .L_8)
	.align		4
.L_8:
        /*0034*/ 	.word	index@(_Z8subtractPiS_S_)
        /*0038*/ 	.word	0x0000000c


	//----- nvinfo : EIATTR_FRAME_SIZE
	.align		4
.L_9:
        /*003c*/ 	.byte	0x04, 0x11
        /*003e*/ 	.short	(.L_11 - .L_10)
	.align		4
.L_10:
        /*0040*/ 	.word	index@(_Z8subtractPiS_S_)
        /*0044*/ 	.word	0x00000000


	//----- nvinfo : EIATTR_REGCOUNT
	.align		4
.L_11:
        /*0048*/ 	.byte	0x04, 0x2f
        /*004a*/ 	.short	(.L_13 - .L_12)
	.align		4
.L_12:
        /*004c*/ 	.word	index@(_Z6dividePiS_S_)
        /*0050*/ 	.word	0x0000000e


	//----- nvinfo : EIATTR_FRAME_SIZE
	.align		4
.L_13:
        /*0054*/ 	.byte	0x04, 0x11
        /*0056*/ 	.short	(.L_15 - .L_14)
	.align		4
.L_14:
        /*0058*/ 	.word	index@(_Z6dividePiS_S_)
        /*005c*/ 	.word	0x00000000


	//----- nvinfo : EIATTR_MIN_STACK_SIZE
	.align		4
.L_15:
        /*0060*/ 	.byte	0x04, 0x12
        /*0062*/ 	.short	(.L_17 - .L_16)
	.align		4
.L_16:
        /*0064*/ 	.word	index@(_Z6dividePiS_S_)
        /*0068*/ 	.word	0x00000000


	//----- nvinfo : EIATTR_MIN_STACK_SIZE
	.align		4
.L_17:
        /*006c*/ 	.byte	0x04, 0x12
        /*006e*/ 	.short	(.L_19 - .L_18)
	.align		4
.L_18:
        /*0070*/ 	.word	index@(_Z8subtractPiS_S_)
        /*0074*/ 	.word	0x00000000


	//----- nvinfo : EIATTR_MIN_STACK_SIZE
	.align		4
.L_19:
        /*0078*/ 	.byte	0x04, 0x12
        /*007a*/ 	.short	(.L_21 - .L_20)
	.align		4
.L_20:
        /*007c*/ 	.word	index@(_Z8multiplyPiS_S_)
        /*0080*/ 	.word	0x00000000


	//----- nvinfo : EIATTR_MIN_STACK_SIZE
	.align		4
.L_21:
        /*0084*/ 	.byte	0x04, 0x12
        /*0086*/ 	.short	(.L_23 - .L_22)
	.align		4
.L_22:
        /*0088*/ 	.word	index@(_Z3addPiS_S_)
        /*008c*/ 	.word	0x00000000
.L_23:


//--------------------- .nv.compat                --------------------------
	.section	.nv.compat,"",@"SHT_CUDA_COMPAT_INFO"
	.align	4
        /*0000*/ 	.byte	0x02, 0x09, 0x00, 0x00, 0x02, 0x02, 0x01, 0x00, 0x02, 0x05, 0x05, 0x00, 0x03, 0x07, 0x01, 0x01
        /*0010*/ 	.byte	0x02, 0x03, 0x00, 0x00, 0x02, 0x06, 0x01, 0x00, 0x04, 0x0b, 0x08, 0x00, 0x09, 0x00, 0x00, 0x00
        /*0020*/ 	.byte	0x00, 0x00, 0x00, 0x00


//--------------------- .nv.info._Z6dividePiS_S_  --------------------------
	.section	.nv.info._Z6dividePiS_S_,"",@"SHT_CUDA_INFO"
	.sectionflags	@""
	.align	4


	//----- nvinfo : EIATTR_CUDA_API_VERSION
	.align		4
        /*0000*/ 	.byte	0x04, 0x37
        /*0002*/ 	.short	(.L_25 - .L_24)
.L_24:
        /*0004*/ 	.word	0x00000082


	//----- nvinfo : EIATTR_KPARAM_INFO
	.align		4
.L_25:
        /*0008*/ 	.byte	0x04, 0x17
        /*000a*/ 	.short	(.L_27 - .L_26)
.L_26:
        /*000c*/ 	.word	0x00000000
        /*0010*/ 	.short	0x0002
        /*0012*/ 	.short	0x0010
        /*0014*/ 	.byte	0x00, 0xf5, 0x21, 0x00


	//----- nvinfo : EIATTR_KPARAM_INFO
	.align		4
.L_27:
        /*0018*/ 	.byte	0x04, 0x17
        /*001a*/ 	.short	(.L_29 - .L_28)
.L_28:
        /*001c*/ 	.word	0x00000000
        /*0020*/ 	.short	0x0001
        /*0022*/ 	.short	0x0008
        /*0024*/ 	.byte	0x00, 0xf5, 0x21, 0x00


	//----- nvinfo : EIATTR_KPARAM_INFO
	.align		4
.L_29:
        /*0028*/ 	.byte	0x04, 0x17
        /*002a*/ 	.short	(.L_31 - .L_30)
.L_30:
        /*002c*/ 	.word	0x00000000
        /*0030*/ 	.short	0x0000
        /*0032*/ 	.short	0x0000
        /*0034*/ 	.byte	0x00, 0xf5, 0x21, 0x00


	//----- nvinfo : EIATTR_SPARSE_MMA_MASK
	.align		4
.L_31:
        /*0038*/ 	.byte	0x03, 0x50
        /*003a*/ 	.short	0x0000


	//----- nvinfo : EIATTR_MAXREG_COUNT
	.align		4
        /*003c*/ 	.byte	0x03, 0x1b
        /*003e*/ 	.short	0x00ff


	//----- nvinfo : EIATTR_MERCURY_ISA_VERSION
	.align		4
        /*0040*/ 	.byte	0x03, 0x5f
        /*0042*/ 	.short	0x0101


	//----- nvinfo : EIATTR_VRC_CTA_INIT_COUNT
	.align		4
        /*0044*/ 	.byte	0x02, 0x4a
	.zero		1
	.zero		1


	//----- nvinfo : EIATTR_EXIT_INSTR_OFFSETS
	.align		4
        /*0048*/ 	.byte	0x04, 0x1c
        /*004a*/ 	.short	(.L_33 - .L_32)


	//   ....[0]....
.L_32:
        /*004c*/ 	.word	0x00000200


	//----- nvinfo : EIATTR_CBANK_PARAM_SIZE
	.align		4
.L_33:
        /*0050*/ 	.byte	0x03, 0x19
        /*0052*/ 	.short	0x0018


	//----- nvinfo : EIATTR_PARAM_CBANK
	.align		4
        /*0054*/ 	.byte	0x04, 0x0a
        /*0056*/ 	.short	(.L_35 - .L_34)
	.align		4
.L_34:
        /*0058*/ 	.word	index@(.nv.constant0._Z6dividePiS_S_)
        /*005c*/ 	.short	0x0380
        /*005e*/ 	.short	0x0018


	//----- nvinfo : EIATTR_SW_WAR
	.align		4
.L_35:
        /*0060*/ 	.byte	0x04, 0x36
        /*0062*/ 	.short	(.L_37 - .L_36)
.L_36:
        /*0064*/ 	.word	0x00000008
.L_37:


//--------------------- .nv.info._Z8subtractPiS_S_ --------------------------
	.section	.nv.info._Z8subtractPiS_S_,"",@"SHT_CUDA_INFO"
	.sectionflags	@""
	.align	4


	//----- nvinfo : EIATTR_CUDA_API_VERSION
	.align		4
        /*0000*/ 	.byte	0x04, 0x37
        /*0002*/ 	.short	(.L_39 - .L_38)
.L_38:
        /*0004*/ 	.word	0x00000082


	//----- nvinfo : EIATTR_KPARAM_INFO
	.align		4
.L_39:
        /*0008*/ 	.byte	0x04, 0x17
        /*000a*/ 	.short	(.L_41 - .L_40)
.L_40:
        /*000c*/ 	.word	0x00000000
        /*0010*/ 	.short	0x0002
        /*0012*/ 	.short	0x0010
        /*0014*/ 	.byte	0x00, 0xf5, 0x21, 0x00


	//----- nvinfo : EIATTR_KPARAM_INFO
	.align		4
.L_41:
        /*0018*/ 	.byte	0x04, 0x17
        /*001a*/ 	.short	(.L_43 - .L_42)
.L_42:
        /*001c*/ 	.word	0x00000000
        /*0020*/ 	.short	0x0001
        /*0022*/ 	.short	0x0008
        /*0024*/ 	.byte	0x00, 0xf5, 0x21, 0x00


	//----- nvinfo : EIATTR_KPARAM_INFO
	.align		4
.L_43:
        /*0028*/ 	.byte	0x04, 0x17
        /*002a*/ 	.short	(.L_45 - .L_44)
.L_44:
        /*002c*/ 	.word	0x00000000
        /*0030*/ 	.short	0x0000
        /*0032*/ 	.short	0x0000
        /*0034*/ 	.byte	0x00, 0xf5, 0x21, 0x00


	//----- nvinfo : EIATTR_SPARSE_MMA_MASK
	.align		4
.L_45:
        /*0038*/ 	.byte	0x03, 0x50
        /*003a*/ 	.short	0x0000


	//----- nvinfo : EIATTR_MAXREG_COUNT
	.align		4
        /*003c*/ 	.byte	0x03, 0x1b
        /*003e*/ 	.short	0x00ff


	//----- nvinfo : EIATTR_MERCURY_ISA_VERSION
	.align		4
        /*0040*/ 	.byte	0x03, 0x5f
        /*0042*/ 	.short	0x0101


	//----- nvinfo : EIATTR_VRC_CTA_INIT_COUNT
	.align		4
        /*0044*/ 	.byte	0x02, 0x4a
	.zero		1
	.zero		1


	//----- nvinfo : EIATTR_EXIT_INSTR_OFFSETS
	.align		4
        /*0048*/ 	.byte	0x04, 0x1c
        /*004a*/ 	.short	(.L_47 - .L_46)


	//   ....[0]....
.L_46:
        /*004c*/ 	.word	0x00000090


	//----- nvinfo : EIATTR_CBANK_PARAM_SIZE
	.align		4
.L_47:
        /*0050*/ 	.byte	0x03, 0x19
        /*0052*/ 	.short	0x0018


	//----- nvinfo : EIATTR_PARAM_CBANK
	.align		4
        /*0054*/ 	.byte	0x04, 0x0a
        /*0056*/ 	.short	(.L_49 - .L_48)
	.align		4
.L_48:
        /*0058*/ 	.word	index@(.nv.constant0._Z8subtractPiS_S_)
        /*005c*/ 	.short	0x0380
        /*005e*/ 	.short	0x0018


	//----- nvinfo : EIATTR_SW_WAR
	.align		4
.L_49:
        /*0060*/ 	.byte	0x04, 0x36
        /*0062*/ 	.short	(.L_51 - .L_50)
.L_50:
        /*0064*/ 	.word	0x00000008
.L_51:


//--------------------- .nv.info._Z8multiplyPiS_S_ --------------------------
	.section	.nv.info._Z8multiplyPiS_S_,"",@"SHT_CUDA_INFO"
	.sectionflags	@""
	.align	4


	//----- nvinfo : EIATTR_CUDA_API_VERSION
	.align		4
        /*0000*/ 	.byte	0x04, 0x37
        /*0002*/ 	.short	(.L_53 - .L_52)
.L_52:
        /*0004*/ 	.word	0x00000082


	//----- nvinfo : EIATTR_KPARAM_INFO
	.align		4
.L_53:
        /*0008*/ 	.byte	0x04, 0x17
        /*000a*/ 	.short	(.L_55 - .L_54)
.L_54:
        /*000c*/ 	.word	0x00000000
        /*0010*/ 	.short	0x0002
        /*0012*/ 	.short	0x0010
        /*0014*/ 	.byte	0x00, 0xf5, 0x21, 0x00


	//----- nvinfo : EIATTR_KPARAM_INFO
	.align		4
.L_55:
        /*0018*/ 	.byte	0x04, 0x17
        /*001a*/ 	.short	(.L_57 - .L_56)
.L_56:
        /*001c*/ 	.word	0x00000000
        /*0020*/ 	.short	0x0001
        /*0022*/ 	.short	0x0008
        /*0024*/ 	.byte	0x00, 0xf5, 0x21, 0x00


	//----- nvinfo : EIATTR_KPARAM_INFO
	.align		4
.L_57:
        /*0028*/ 	.byte	0x04, 0x17
        /*002a*/ 	.short	(.L_59 - .L_58)
.L_58:
        /*002c*/ 	.word	0x00000000
        /*0030*/ 	.short	0x0000
        /*0032*/ 	.short	0x0000
        /*0034*/ 	.byte	0x00, 0xf5, 0x21, 0x00


	//----- nvinfo : EIATTR_SPARSE_MMA_MASK
	.align		4
.L_59:
        /*0038*/ 	.byte	0x03, 0x50
        /*003a*/ 	.short	0x0000


	//----- nvinfo : EIATTR_MAXREG_COUNT
	.align		4
        /*003c*/ 	.byte	0x03, 0x1b
        /*003e*/ 	.short	0x00ff


	//----- nvinfo : EIATTR_MERCURY_ISA_VERSION
	.align		4
        /*0040*/ 	.byte	0x03, 0x5f
        /*0042*/ 	.short	0x0101


	//----- nvinfo : EIATTR_VRC_CTA_INIT_COUNT
	.align		4
        /*0044*/ 	.byte	0x02, 0x4a
	.zero		1
	.zero		1


	//----- nvinfo : EIATTR_EXIT_INSTR_OFFSETS
	.align		4
        /*0048*/ 	.byte	0x04, 0x1c
        /*004a*/ 	.short	(.L_61 - .L_60)


	//   ....[0]....
.L_60:
        /*004c*/ 	.word	0x00000090


	//----- nvinfo : EIATTR_CBANK_PARAM_SIZE
	.align		4
.L_61:
        /*0050*/ 	.byte	0x03, 0x19
        /*0052*/ 	.short	0x0018


	//----- nvinfo : EIATTR_PARAM_CBANK
	.align		4
        /*0054*/ 	.byte	0x04, 0x0a
        /*0056*/ 	.short	(.L_63 - .L_62)
	.align		4
.L_62:
        /*0058*/ 	.word	index@(.nv.constant0._Z8multiplyPiS_S_)
        /*005c*/ 	.short	0x0380
        /*005e*/ 	.short	0x0018


	//----- nvinfo : EIATTR_SW_WAR
	.align		4
.L_63:
        /*0060*/ 	.byte	0x04, 0x36
        /*0062*/ 	.short	(.L_65 - .L_64)
.L_64:
        /*0064*/ 	.word	0x00000008
.L_65:


//--------------------- .nv.info._Z3addPiS_S_     --------------------------
	.section	.nv.info._Z3addPiS_S_,"",@"SHT_CUDA_INFO"
	.sectionflags	@""
	.align	4


	//----- nvinfo : EIATTR_CUDA_API_VERSION
	.align		4
        /*0000*/ 	.byte	0x04, 0x37
        /*0002*/ 	.short	(.L_67 - .L_66)
.L_66:
        /*0004*/ 	.word	0x00000082


	//----- nvinfo : EIATTR_KPARAM_INFO
	.align		4
.L_67:
        /*0008*/ 	.byte	0x04, 0x17
        /*000a*/ 	.short	(.L_69 - .L_68)
.L_68:
        /*000c*/ 	.word	0x00000000
        /*0010*/ 	.short	0x0002
        /*0012*/ 	.short	0x0010
        /*0014*/ 	.byte	0x00, 0xf5, 0x21, 0x00


	//----- nvinfo : EIATTR_KPARAM_INFO
	.align		4
.L_69:
        /*0018*/ 	.byte	0x04, 0x17
        /*001a*/ 	.short	(.L_71 - .L_70)
.L_70:
        /*001c*/ 	.word	0x00000000
        /*0020*/ 	.short	0x0001
        /*0022*/ 	.short	0x0008
        /*0024*/ 	.byte	0x00, 0xf5, 0x21, 0x00


	//----- nvinfo : EIATTR_KPARAM_INFO
	.align		4
.L_71:
        /*0028*/ 	.byte	0x04, 0x17
        /*002a*/ 	.short	(.L_73 - .L_72)
.L_72:
        /*002c*/ 	.word	0x00000000
        /*0030*/ 	.short	0x0000
        /*0032*/ 	.short	0x0000
        /*0034*/ 	.byte	0x00, 0xf5, 0x21, 0x00


	//----- nvinfo : EIATTR_SPARSE_MMA_MASK
	.align		4
.L_73:
        /*0038*/ 	.byte	0x03, 0x50
        /*003a*/ 	.short	0x0000


	//----- nvinfo : EIATTR_MAXREG_COUNT
	.align		4
        /*003c*/ 	.byte	0x03, 0x1b
        /*003e*/ 	.short	0x00ff


	//----- nvinfo : EIATTR_MERCURY_ISA_VERSION
	.align		4
        /*0040*/ 	.byte	0x03, 0x5f
        /*0042*/ 	.short	0x0101


	//----- nvinfo : EIATTR_VRC_CTA_INIT_COUNT
	.align		4
        /*0044*/ 	.byte	0x02, 0x4a
	.zero		1
	.zero		1


	//----- nvinfo : EIATTR_EXIT_INSTR_OFFSETS
	.align		4
        /*0048*/ 	.byte	0x04, 0x1c
        /*004a*/ 	.short	(.L_75 - .L_74)


	//   ....[0]....
.L_74:
        /*004c*/ 	.word	0x00000090


	//----- nvinfo : EIATTR_CBANK_PARAM_SIZE
	.align		4
.L_75:
        /*0050*/ 	.byte	0x03, 0x19
        /*0052*/ 	.short	0x0018


	//----- nvinfo : EIATTR_PARAM_CBANK
	.align		4
        /*0054*/ 	.byte	0x04, 0x0a
        /*0056*/ 	.short	(.L_77 - .L_76)
	.align		4
.L_76:
        /*0058*/ 	.word	index@(.nv.constant0._Z3addPiS_S_)
        /*005c*/ 	.short	0x0380
        /*005e*/ 	.short	0x0018


	//----- nvinfo : EIATTR_SW_WAR
	.align		4
.L_77:
        /*0060*/ 	.byte	0x04, 0x36
        /*0062*/ 	.short	(.L_79 - .L_78)
.L_78:
        /*0064*/ 	.word	0x00000008
.L_79:


//--------------------- .nv.callgraph             --------------------------
	.section	.nv.callgraph,"",@"SHT_CUDA_CALLGRAPH"
	.align	4
	.sectionentsize	8
	.align		4
        /*0000*/ 	.word	0x00000000
	.align		4
        /*0004*/ 	.word	0xffffffff
	.align		4
        /*0008*/ 	.word	0x00000000
	.align		4
        /*000c*/ 	.word	0xfffffffe
	.align		4
        /*0010*/ 	.word	0x00000000
	.align		4
        /*0014*/ 	.word	0xfffffffd
	.align		4
        /*0018*/ 	.word	0x00000000
	.align		4
        /*001c*/ 	.word	0xfffffffc


//--------------------- .text._Z6dividePiS_S_     --------------------------
	.section	.text._Z6dividePiS_S_,"ax",@progbits
	.align	128
        .global         _Z6dividePiS_S_
        .type           _Z6dividePiS_S_,@function
        .size           _Z6dividePiS_S_,(.L_x_4 - _Z6dividePiS_S_)
        .other          _Z6dividePiS_S_,@"STO_CUDA_ENTRY STV_DEFAULT"
_Z6dividePiS_S_:
.text._Z6dividePiS_S_:
[----:B------:R-:W-:Y:S08]  /*0000*/  LDC R1, c[0x0][0x37c] ;  /* 0x0000df00ff017b82 */ /* 0x000ff00000000800 */
[----:B------:R-:W0:Y:S01]  /*0010*/  LDC.64 R4, c[0x0][0x388] ;  /* 0x0000e200ff047b82 */ /* 0x000e220000000a00 */
[----:B------:R-:W0:Y:S02]  /*0020*/  LDCU.64 UR4, c[0x0][0x358] ;  /* 0x00006b00ff0477ac */ /* 0x000e240008000a00 */
[----:B0-----:R-:W2:Y:S05]  /*0030*/  LDG.E R5, desc[UR4][R4.64] ;  /* 0x0000000404057981 */ /* 0x001eaa000c1e1900 */
[----:B------:R-:W0:Y:S02]  /*0040*/  LDC.64 R2, c[0x0][0x380] ;  /* 0x0000e000ff027b82 */ /* 0x000e240000000a00 */
[----:B0-----:R0:W3:Y:S01]  /*0050*/  LDG.E R2, desc[UR4][R2.64] ;  /* 0x0000000402027981 */ /* 0x0010e2000c1e1900 */
[----:B--2---:R-:W-:-:S02]  /*0060*/  IABS R9, R5 ;  /* 0x0000000500097213 */ /* 0x004fc40000000000 */
[----:B0-----:R-:W-:Y:S02]  /*0070*/  IABS R3, R5 ;  /* 0x0000000500037213 */ /* 0x001fe40000000000 */
[----:B------:R-:W0:Y:S08]  /*0080*/  I2F.RP R0, R9 ;  /* 0x0000000900007306 */ /* 0x000e300000209400 */
[----:B0-----:R-:W0:Y:S01]  /*0090*/  MUFU.RCP R0, R0 ;  /* 0x0000000000007308 */ /* 0x001e220000001000 */
[----:B---3--:R-:W-:Y:S01]  /*00a0*/  IABS R4, R2 ;  /* 0x0000000200047213 */ /* 0x008fe20000000000 */
[----:B0-----:R-:W-:-:S02]  /*00b0*/  VIADD R6, R0, 0xffffffe ;  /* 0x0ffffffe00067836 */ /* 0x001fc40000000000 */
[----:B------:R-:W-:-:S04]  /*00c0*/  IMAD.MOV R0, RZ, RZ, -R3 ;  /* 0x000000ffff007224 */ /* 0x000fc800078e0a03 */
[----:B------:R0:W1:Y:S02]  /*00d0*/  F2I.FTZ.U32.TRUNC.NTZ R7, R6 ;  /* 0x0000000600077305 */ /* 0x000064000021f000 */
[----:B0-----:R-:W-:Y:S02]  /*00e0*/  HFMA2 R6, -RZ, RZ, 0, 0 ;  /* 0x00000000ff067431 */ /* 0x001fe400000001ff */
[----:B-1----:R-:W-:-:S04]  /*00f0*/  IMAD.MOV R8, RZ, RZ, -R7 ;  /* 0x000000ffff087224 */ /* 0x002fc800078e0a07 */
[----:B------:R-:W-:-:S04]  /*0100*/  IMAD R11, R8, R9, RZ ;  /* 0x00000009080b7224 */ /* 0x000fc800078e02ff */
[----:B------:R-:W-:-:S06]  /*0110*/  IMAD.HI.U32 R7, R7, R11, R6 ;  /* 0x0000000b07077227 */ /* 0x000fcc00078e0006 */
[----:B------:R-:W-:-:S04]  /*0120*/  IMAD.HI.U32 R7, R7, R4, RZ ;  /* 0x0000000407077227 */ /* 0x000fc800078e00ff */
[----:B------:R-:W-:-:S05]  /*0130*/  IMAD R0, R7, R0, R4 ;  /* 0x0000000007007224 */ /* 0x000fca00078e0204 */
[----:B------:R-:W-:-:S13]  /*0140*/  ISETP.GT.U32.AND P2, PT, R9, R0, PT ;  /* 0x000000000900720c */ /* 0x000fda0003f44070 */
[----:B------:R-:W-:Y:S01]  /*0150*/  @!P2 IMAD.IADD R0, R0, 0x1, -R9 ;  /* 0x000000010000a824 */ /* 0x000fe200078e0a09 */
[----:B------:R-:W-:Y:S02]  /*0160*/  @!P2 IADD3 R7, PT, PT, R7, 0x1, RZ ;  /* 0x000000010707a810 */ /* 0x000fe40007ffe0ff */
[----:B------:R-:W-:Y:S02]  /*0170*/  ISETP.NE.AND P2, PT, R5, RZ, PT ;  /* 0x000000ff0500720c */ /* 0x000fe40003f45270 */
[----:B------:R-:W-:Y:S02]  /*0180*/  ISETP.GE.U32.AND P0, PT, R0, R9, PT ;  /* 0x000000090000720c */ /* 0x000fe40003f06070 */
[----:B------:R-:W-:Y:S02]  /*0190*/  LOP3.LUT R0, R2, R5, RZ, 0x3c, !PT ;  /* 0x0000000502007212 */ /* 0x000fe400078e3cff */
[----:B------:R-:W0:Y:S02]  /*01a0*/  LDC.64 R2, c[0x0][0x390] ;  /* 0x0000e400ff027b82 */ /* 0x000e240000000a00 */
[----:B------:R-:W-:-:S07]  /*01b0*/  ISETP.GE.AND P1, PT, R0, RZ, PT ;  /* 0x000000ff0000720c */ /* 0x000fce0003f26270 */
[----:B------:R-:W-:-:S06]  /*01c0*/  @P0 VIADD R7, R7, 0x1 ;  /* 0x0000000107070836 */ /* 0x000fcc0000000000 */
[----:B------:R-:W-:Y:S02]  /*01d0*/  @!P1 IADD3 R7, PT, PT, -R7, RZ, RZ ;  /* 0x000000ff07079210 */ /* 0x000fe40007ffe1ff */
[----:B------:R-:W-:-:S05]  /*01e0*/  @!P2 LOP3.LUT R7, RZ, R5, RZ, 0x33, !PT ;  /* 0x00000005ff07a212 */ /* 0x000fca00078e33ff */
[----:B0-----:R-:W-:Y:S01]  /*01f0*/  STG.E desc[UR4][R2.64], R7 ;  /* 0x0000000702007986 */ /* 0x001fe2000c101904 */
[----:B------:R-:W-:Y:S05]  /*0200*/  EXIT ;  /* 0x000000000000794d */ /* 0x000fea0003800000 */
.L_x_0:
[----:B------:R-:W-:-:S00]  /*0210*/  BRA `(.L_x_0) ;  /* 0xfffffffc00fc7947 */ /* 0x000fc0000383ffff */
[----:B------:R-:W-:-:S00]  /*0220*/  NOP ;  /* 0x0000000000007918 */ /* 0x000fc00000000000 */
        /* <DEDUP_REMOVED lines=13> */
.L_x_4:


//--------------------- .text._Z8subtractPiS_S_   --------------------------
	.section	.text._Z8subtractPiS_S_,"ax",@progbits
	.align	128
        .global         _Z8subtractPiS_S_
        .type           _Z8subtractPiS_S_,@function
        .size           _Z8subtractPiS_S_,(.L_x_5 - _Z8subtractPiS_S_)
        .other          _Z8subtractPiS_S_,@"STO_CUDA_ENTRY STV_DEFAULT"
_Z8subtractPiS_S_:
.text._Z8subtractPiS_S_:
[----:B------:R-:W-:Y:S08]  /*0000*/  LDC R1, c[0x0][0x37c] ;  /* 0x0000df00ff017b82 */ /* 0x000ff00000000800 */
[----:B------:R-:W0:Y:S01]  /*0010*/  LDC.64 R2, c[0x0][0x380] ;  /* 0x0000e000ff027b82 */ /* 0x000e220000000a00 */
[----:B------:R-:W0:Y:S07]  /*0020*/  LDCU.64 UR4, c[0x0][0x358] ;  /* 0x00006b00ff0477ac */ /* 0x000e2e0008000a00 */
[----:B------:R-:W1:Y:S01]  /*0030*/  LDC.64 R4, c[0x0][0x388] ;  /* 0x0000e200ff047b82 */ /* 0x000e620000000a00 */
[----:B0-----:R-:W2:Y:S04]  /*0040*/  LDG.E R2, desc[UR4][R2.64] ;  /* 0x0000000402027981 */ /* 0x001ea8000c1e1900 */
[----:B-1----:R-:W2:Y:S03]  /*0050*/  LDG.E R5, desc[UR4][R4.64] ;  /* 0x0000000404057981 */ /* 0x002ea6000c1e1900 */
[----:B------:R-:W0:Y:S01]  /*0060*/  LDC.64 R6, c[0x0][0x390] ;  /* 0x0000e400ff067b82 */ /* 0x000e220000000a00 */
[----:B--2---:R-:W-:-:S05]  /*0070*/  IADD3 R9, PT, PT, R2, -R5, RZ ;  /* 0x8000000502097210 */ /* 0x004fca0007ffe0ff */
[----:B0-----:R-:W-:Y:S01]  /*0080*/  STG.E desc[UR4][R6.64], R9 ;  /* 0x0000000906007986 */ /* 0x001fe2000c101904 */
[----:B------:R-:W-:Y:S05]  /*0090*/  EXIT ;  /* 0x000000000000794d */ /* 0x000fea0003800000 */
.L_x_1:
        /* <DEDUP_REMOVED lines=14> */
.L_x_5:


//--------------------- .text._Z8multiplyPiS_S_   --------------------------
	.section	.text._Z8multiplyPiS_S_,"ax",@progbits
	.align	128
        .global         _Z8multiplyPiS_S_
        .type           _Z8multiplyPiS_S_,@function
        .size           _Z8multiplyPiS_S_,(.L_x_6 - _Z8multiplyPiS_S_)
        .other          _Z8multiplyPiS_S_,@"STO_CUDA_ENTRY STV_DEFAULT"
_Z8multiplyPiS_S_:
.text._Z8multiplyPiS_S_:
[----:B------:R-:W-:Y:S08]  /*0000*/  LDC R1, c[0x0][0x37c] ;  /* 0x0000df00ff017b82 */ /* 0x000ff00000000800 */
[----:B------:R-:W0:Y:S01]  /*0010*/  LDC.64 R2, c[0x0][0x380] ;  /* 0x0000e000ff027b82 */ /* 0x000e220000000a00 */
[----:B------:R-:W0:Y:S07]  /*0020*/  LDCU.64 UR4, c[0x0][0x358] ;  /* 0x00006b00ff0477ac */ /* 0x000e2e0008000a00 */
[----:B------:R-:W1:Y:S01]  /*0030*/  LDC.64 R4, c[0x0][0x388] ;  /* 0x0000e200ff047b82 */ /* 0x000e620000000a00 */
[----:B0-----:R-:W2:Y:S04]  /*0040*/  LDG.E R2, desc[UR4][R2.64] ;  /* 0x0000000402027981 */ /* 0x001ea8000c1e1900 */
[----:B-1----:R-:W2:Y:S03]  /*0050*/  LDG.E R5, desc[UR4][R4.64] ;  /* 0x0000000404057981 */ /* 0x002ea6000c1e1900 */
[----:B------:R-:W0:Y:S01]  /*0060*/  LDC.64 R6, c[0x0][0x390] ;  /* 0x0000e400ff067b82 */ /* 0x000e220000000a00 */
[----:B--2---:R-:W-:-:S05]  /*0070*/  IMAD R9, R2, R5, RZ ;  /* 0x0000000502097224 */ /* 0x004fca00078e02ff */
[----:B0-----:R-:W-:Y:S01]  /*0080*/  STG.E desc[UR4][R6.64], R9 ;  /* 0x0000000906007986 */ /* 0x001fe2000c101904 */
[----:B------:R-:W-:Y:S05]  /*0090*/  EXIT ;  /* 0x000000000000794d */ /* 0x000fea0003800000 */
.L_x_2:
        /* <DEDUP_REMOVED lines=14> */
.L_x_6:


//--------------------- .text._Z3addPiS_S_        --------------------------
	.section	.text._Z3addPiS_S_,"ax",@progbits
	.align	128
        .global         _Z3addPiS_S_
        .type           _Z3addPiS_S_,@function
        .size           _Z3addPiS_S_,(.L_x_7 - _Z3addPiS_S_)
        .other          _Z3addPiS_S_,@"STO_CUDA_ENTRY STV_DEFAULT"
_Z3addPiS_S_:
.text._Z3addPiS_S_:
[----:B------:R-:W-:Y:S08]  /*0000*/  LDC R1, c[0x0][0x37c] ;  /* 0x0000df00ff017b82 */ /* 0x000ff00000000800 */
[----:B------:R-:W0:Y:S01]  /*0010*/  LDC.64 R2, c[0x0][0x380] ;  /* 0x0000e000ff027b82 */ /* 0x000e220000000a00 */
[----:B------:R-:W0:Y:S07]  /*0020*/  LDCU.64 UR4, c[0x0][0x358] ;  /* 0x00006b00ff0477ac */ /* 0x000e2e0008000a00 */
[----:B------:R-:W1:Y:S01]  /*0030*/  LDC.64 R4, c[0x0][0x388] ;  /* 0x0000e200ff047b82 */ /* 0x000e620000000a00 */
[----:B0-----:R-:W2:Y:S04]  /*0040*/  LDG.E R2, desc[UR4][R2.64] ;  /* 0x0000000402027981 */ /* 0x001ea8000c1e1900 */
[----:B-1----:R-:W2:Y:S03]  /*0050*/  LDG.E R5, desc[UR4][R4.64] ;  /* 0x0000000404057981 */ /* 0x002ea6000c1e1900 */
[----:B------:R-:W0:Y:S01]  /*0060*/  LDC.64 R6, c[0x0][0x390] ;  /* 0x0000e400ff067b82 */ /* 0x000e220000000a00 */
[----:B--2---:R-:W-:-:S05]  /*0070*/  IADD3 R9, PT, PT, R2, R5, RZ ;  /* 0x0000000502097210 */ /* 0x004fca0007ffe0ff */
[----:B0-----:R-:W-:Y:S01]  /*0080*/  STG.E desc[UR4][R6.64], R9 ;  /* 0x0000000906007986 */ /* 0x001fe2000c101904 */
[----:B------:R-:W-:Y:S05]  /*0090*/  EXIT ;  /* 0x000000000000794d */ /* 0x000fea0003800000 */
.L_x_3:
        /* <DEDUP_REMOVED lines=14> */
.L_x_7:


//--------------------- .nv.shared.reserved.0     --------------------------
	.section	.nv.shared.reserved.0,"aw",@nobits
	.weak		__nv_reservedSMEM_offset_0_alias
	.size		__nv_reservedSMEM_offset_0_alias, 0, 64
	.other		__nv_reservedSMEM_offset_0_alias,@"STO_CUDA_RESERVED_SHARED STV_DEFAULT"
__nv_reservedSMEM_offset_0_alias:
	.zero		0
	.zero		64


//--------------------- .nv.constant0._Z6dividePiS_S_ --------------------------
	.section	.nv.constant0._Z6dividePiS_S_,"a",@progbits
	.sectionflags	@""
	.align	4
.nv.constant0._Z6dividePiS_S_:
	.zero		920


//--------------------- .nv.constant0._Z8subtractPiS_S_ --------------------------
	.section	.nv.constant0._Z8subtractPiS_S_,"a",@progbits
	.sectionflags	@""
	.align	4
.nv.constant0._Z8subtractPiS_S_:
	.zero		920


//--------------------- .nv.constant0._Z8multiplyPiS_S_ --------------------------
	.section	.nv.constant0._Z8multiplyPiS_S_,"a",@progbits
	.sectionflags	@""
	.align	4
.nv.constant0._Z8multiplyPiS_S_:
	.zero		920


//--------------------- .nv.constant0._Z3addPiS_S_ --------------------------
	.section	.nv.constant0._Z3addPiS_S_,"a",@progbits
	.sectionflags	@""
	.align	4
.nv.constant0._Z3addPiS_S_:
	.zero		920


//--------------------- SYMBOLS --------------------------

	.type		.nv.reservedSmem.offset0,@object
	.size		.nv.reservedSmem.offset0,0x4
